//
// Generated by NVIDIA NVVM Compiler
//
// Compiler Build ID: CL-36424714
// Cuda compilation tools, release 13.0, V13.0.88
// Based on NVVM 20.0.0
//

.version 9.0
.target sm_100
.address_size 64

	// .globl	_Z6kernelP6uchar4ii
.const .align 4 .f32 GPUFLOATMIN = 0fFF7FFFFF;
.const .align 4 .u32 GPUCLASSES;
.const .align 16 .b8 GPUAVG[512];
.const .align 4 .b8 GPUCOVINV[1152];
.const .align 4 .b8 GPUDETS[128];

.visible .entry _Z6kernelP6uchar4ii(
	.param .u64 .ptr .align 1 _Z6kernelP6uchar4ii_param_0,
	.param .u32 _Z6kernelP6uchar4ii_param_1,
	.param .u32 _Z6kernelP6uchar4ii_param_2
)
{
	.reg .pred 	%p<22>;
	.reg .b16 	%rs<10>;
	.reg .b32 	%r<77>;
	.reg .b32 	%f<294>;
	.reg .b64 	%rd<31>;

	ld.param.u64 	%rd7, [_Z6kernelP6uchar4ii_param_0];
	ld.param.u32 	%r30, [_Z6kernelP6uchar4ii_param_1];
	ld.param.u32 	%r31, [_Z6kernelP6uchar4ii_param_2];
	cvta.to.global.u64 	%rd1, %rd7;
	mov.u32 	%r32, %ntid.x;
	mov.u32 	%r33, %ctaid.x;
	mov.u32 	%r34, %tid.x;
	mad.lo.s32 	%r1, %r32, %r33, %r34;
	mov.u32 	%r35, %ntid.y;
	mov.u32 	%r36, %ctaid.y;
	mov.u32 	%r37, %tid.y;
	mad.lo.s32 	%r64, %r35, %r36, %r37;
	mov.u32 	%r38, %nctaid.x;
	mul.lo.s32 	%r3, %r32, %r38;
	mov.u32 	%r39, %nctaid.y;
	mul.lo.s32 	%r4, %r35, %r39;
	setp.ge.s32 	%p1, %r64, %r31;
	@%p1 bra 	$L__BB0_19;
	ld.const.u32 	%r40, [GPUCLASSES];
	setp.gt.s32 	%p2, %r40, 0;
	@%p2 bra 	$L__BB0_2;
	bra.uni 	$L__BB0_15;
$L__BB0_2:
	and.b32  	%r6, %r40, 2147483644;
	mov.u64 	%rd23, GPUAVG;
	mov.u64 	%rd26, GPUCOVINV;
	add.s64 	%rd13, %rd23, 32;
	add.s64 	%rd12, %rd26, 72;
$L__BB0_3:
	setp.lt.s32 	%p6, %r1, %r30;
	@%p6 bra 	$L__BB0_5;
$L__BB0_4:
	add.s32 	%r64, %r64, %r4;
	setp.lt.s32 	%p21, %r64, %r31;
	@%p21 bra 	$L__BB0_3;
	bra.uni 	$L__BB0_19;
$L__BB0_5:
	mov.u32 	%r65, %r1;
$L__BB0_6:
	ld.param.u64 	%rd28, [_Z6kernelP6uchar4ii_param_0];
	ld.const.f32 	%f292, [GPUFLOATMIN];
	setp.lt.u32 	%p7, %r40, 4;
	mad.lo.s32 	%r45, %r64, %r30, %r65;
	cvta.to.global.u64 	%rd10, %rd28;
	mul.wide.s32 	%rd11, %r45, 4;
	add.s64 	%rd2, %rd10, %rd11;
	ld.global.u32 	%r46, [%rd2];
	bfe.u32 	%r47, %r46, 0, 8;
	cvt.u16.u32 	%rs2, %r47;
	and.b16  	%rs3, %rs2, 255;
	bfe.u32 	%r48, %r46, 8, 8;
	cvt.u16.u32 	%rs4, %r48;
	and.b16  	%rs5, %rs4, 255;
	bfe.u32 	%r49, %r46, 16, 8;
	cvt.u16.u32 	%rs6, %r49;
	and.b16  	%rs7, %rs6, 255;
	bfe.u32 	%r50, %r46, 24, 8;
	cvt.u16.u32 	%rs8, %r50;
	and.b16  	%rs9, %rs8, 255;
	cvt.rn.f32.u16 	%f2, %rs3;
	cvt.rn.f32.u16 	%f3, %rs5;
	cvt.rn.f32.u16 	%f4, %rs7;
	cvt.rn.f32.u16 	%f5, %rs9;
	mov.b32 	%r68, -1;
	mov.b32 	%r72, 0;
	@%p7 bra 	$L__BB0_9;
	mov.b32 	%r68, -1;
	mov.b32 	%r66, 0;
	mov.u64 	%rd29, %rd12;
	mov.u64 	%rd30, %rd13;
$L__BB0_8:
	.pragma "nounroll";
	ld.const.v4.f32 	{%f11, %f12, %f13, %f14}, [%rd30+-32];
	sub.f32 	%f15, %f2, %f11;
	sub.f32 	%f16, %f3, %f12;
	sub.f32 	%f17, %f4, %f13;
	sub.f32 	%f18, %f5, %f14;
	ld.const.f32 	%f19, [%rd29+-72];
	mul.f32 	%f20, %f15, %f19;
	mov.f32 	%f21, 0f00000000;
	sub.f32 	%f22, %f21, %f20;
	ld.const.f32 	%f23, [%rd29+-68];
	mul.f32 	%f24, %f16, %f23;
	sub.f32 	%f25, %f22, %f24;
	ld.const.f32 	%f26, [%rd29+-64];
	mul.f32 	%f27, %f17, %f26;
	sub.f32 	%f28, %f25, %f27;
	ld.const.f32 	%f29, [%rd29+-60];
	mul.f32 	%f30, %f15, %f29;
	sub.f32 	%f31, %f21, %f30;
	ld.const.f32 	%f32, [%rd29+-56];
	mul.f32 	%f33, %f16, %f32;
	sub.f32 	%f34, %f31, %f33;
	ld.const.f32 	%f35, [%rd29+-52];
	mul.f32 	%f36, %f17, %f35;
	sub.f32 	%f37, %f34, %f36;
	ld.const.f32 	%f38, [%rd29+-48];
	mul.f32 	%f39, %f15, %f38;
	sub.f32 	%f40, %f21, %f39;
	ld.const.f32 	%f41, [%rd29+-44];
	mul.f32 	%f42, %f16, %f41;
	sub.f32 	%f43, %f40, %f42;
	ld.const.f32 	%f44, [%rd29+-40];
	mul.f32 	%f45, %f17, %f44;
	sub.f32 	%f46, %f43, %f45;
	mul.f32 	%f47, %f16, %f37;
	fma.rn.f32 	%f48, %f15, %f28, %f47;
	fma.rn.f32 	%f49, %f17, %f46, %f48;
	fma.rn.f32 	%f50, %f18, 0f00000000, %f49;
	setp.gt.f32 	%p8, %f50, %f292;
	selp.f32 	%f51, %f50, %f292, %p8;
	selp.b32 	%r53, %r66, %r68, %p8;
	ld.const.v4.f32 	{%f52, %f53, %f54, %f55}, [%rd30+-16];
	sub.f32 	%f56, %f2, %f52;
	sub.f32 	%f57, %f3, %f53;
	sub.f32 	%f58, %f4, %f54;
	sub.f32 	%f59, %f5, %f55;
	ld.const.f32 	%f60, [%rd29+-36];
	mul.f32 	%f61, %f56, %f60;
	sub.f32 	%f62, %f21, %f61;
	ld.const.f32 	%f63, [%rd29+-32];
	mul.f32 	%f64, %f57, %f63;
	sub.f32 	%f65, %f62, %f64;
	ld.const.f32 	%f66, [%rd29+-28];
	mul.f32 	%f67, %f58, %f66;
	sub.f32 	%f68, %f65, %f67;
	ld.const.f32 	%f69, [%rd29+-24];
	mul.f32 	%f70, %f56, %f69;
	sub.f32 	%f71, %f21, %f70;
	ld.const.f32 	%f72, [%rd29+-20];
	mul.f32 	%f73, %f57, %f72;
	sub.f32 	%f74, %f71, %f73;
	ld.const.f32 	%f75, [%rd29+-16];
	mul.f32 	%f76, %f58, %f75;
	sub.f32 	%f77, %f74, %f76;
	ld.const.f32 	%f78, [%rd29+-12];
	mul.f32 	%f79, %f56, %f78;
	sub.f32 	%f80, %f21, %f79;
	ld.const.f32 	%f81, [%rd29+-8];
	mul.f32 	%f82, %f57, %f81;
	sub.f32 	%f83, %f80, %f82;
	ld.const.f32 	%f84, [%rd29+-4];
	mul.f32 	%f85, %f58, %f84;
	sub.f32 	%f86, %f83, %f85;
	mul.f32 	%f87, %f57, %f77;
	fma.rn.f32 	%f88, %f56, %f68, %f87;
	fma.rn.f32 	%f89, %f58, %f86, %f88;
	fma.rn.f32 	%f90, %f59, 0f00000000, %f89;
	setp.gt.f32 	%p9, %f90, %f51;
	selp.f32 	%f91, %f90, %f51, %p9;
	add.s32 	%r54, %r66, 1;
	selp.b32 	%r55, %r54, %r53, %p9;
	ld.const.v4.f32 	{%f92, %f93, %f94, %f95}, [%rd30];
	sub.f32 	%f96, %f2, %f92;
	sub.f32 	%f97, %f3, %f93;
	sub.f32 	%f98, %f4, %f94;
	sub.f32 	%f99, %f5, %f95;
	ld.const.f32 	%f100, [%rd29];
	mul.f32 	%f101, %f96, %f100;
	sub.f32 	%f102, %f21, %f101;
	ld.const.f32 	%f103, [%rd29+4];
	mul.f32 	%f104, %f97, %f103;
	sub.f32 	%f105, %f102, %f104;
	ld.const.f32 	%f106, [%rd29+8];
	mul.f32 	%f107, %f98, %f106;
	sub.f32 	%f108, %f105, %f107;
	ld.const.f32 	%f109, [%rd29+12];
	mul.f32 	%f110, %f96, %f109;
	sub.f32 	%f111, %f21, %f110;
	ld.const.f32 	%f112, [%rd29+16];
	mul.f32 	%f113, %f97, %f112;
	sub.f32 	%f114, %f111, %f113;
	ld.const.f32 	%f115, [%rd29+20];
	mul.f32 	%f116, %f98, %f115;
	sub.f32 	%f117, %f114, %f116;
	ld.const.f32 	%f118, [%rd29+24];
	mul.f32 	%f119, %f96, %f118;
	sub.f32 	%f120, %f21, %f119;
	ld.const.f32 	%f121, [%rd29+28];
	mul.f32 	%f122, %f97, %f121;
	sub.f32 	%f123, %f120, %f122;
	ld.const.f32 	%f124, [%rd29+32];
	mul.f32 	%f125, %f98, %f124;
	sub.f32 	%f126, %f123, %f125;
	mul.f32 	%f127, %f97, %f117;
	fma.rn.f32 	%f128, %f96, %f108, %f127;
	fma.rn.f32 	%f129, %f98, %f126, %f128;
	fma.rn.f32 	%f130, %f99, 0f00000000, %f129;
	setp.gt.f32 	%p10, %f130, %f91;
	selp.f32 	%f131, %f130, %f91, %p10;
	add.s32 	%r56, %r66, 2;
	selp.b32 	%r57, %r56, %r55, %p10;
	ld.const.v4.f32 	{%f132, %f133, %f134, %f135}, [%rd30+16];
	sub.f32 	%f136, %f2, %f132;
	sub.f32 	%f137, %f3, %f133;
	sub.f32 	%f138, %f4, %f134;
	sub.f32 	%f139, %f5, %f135;
	ld.const.f32 	%f140, [%rd29+36];
	mul.f32 	%f141, %f136, %f140;
	sub.f32 	%f142, %f21, %f141;
	ld.const.f32 	%f143, [%rd29+40];
	mul.f32 	%f144, %f137, %f143;
	sub.f32 	%f145, %f142, %f144;
	ld.const.f32 	%f146, [%rd29+44];
	mul.f32 	%f147, %f138, %f146;
	sub.f32 	%f148, %f145, %f147;
	ld.const.f32 	%f149, [%rd29+48];
	mul.f32 	%f150, %f136, %f149;
	sub.f32 	%f151, %f21, %f150;
	ld.const.f32 	%f152, [%rd29+52];
	mul.f32 	%f153, %f137, %f152;
	sub.f32 	%f154, %f151, %f153;
	ld.const.f32 	%f155, [%rd29+56];
	mul.f32 	%f156, %f138, %f155;
	sub.f32 	%f157, %f154, %f156;
	ld.const.f32 	%f158, [%rd29+60];
	mul.f32 	%f159, %f136, %f158;
	sub.f32 	%f160, %f21, %f159;
	ld.const.f32 	%f161, [%rd29+64];
	mul.f32 	%f162, %f137, %f161;
	sub.f32 	%f163, %f160, %f162;
	ld.const.f32 	%f164, [%rd29+68];
	mul.f32 	%f165, %f138, %f164;
	sub.f32 	%f166, %f163, %f165;
	mul.f32 	%f167, %f137, %f157;
	fma.rn.f32 	%f168, %f136, %f148, %f167;
	fma.rn.f32 	%f169, %f138, %f166, %f168;
	fma.rn.f32 	%f170, %f139, 0f00000000, %f169;
	setp.gt.f32 	%p11, %f170, %f131;
	selp.f32 	%f292, %f170, %f131, %p11;
	add.s32 	%r58, %r66, 3;
	selp.b32 	%r68, %r58, %r57, %p11;
	add.s64 	%rd30, %rd30, 64;
	add.s64 	%rd29, %rd29, 144;
	add.s32 	%r66, %r66, 4;
	setp.ne.s32 	%p12, %r66, %r6;
	mov.u32 	%r72, %r6;
	@%p12 bra 	$L__BB0_8;
$L__BB0_9:
	and.b32  	%r60, %r40, 3;
	setp.eq.s32 	%p13, %r60, 0;
	@%p13 bra 	$L__BB0_14;
	setp.eq.s32 	%p14, %r60, 1;
	@%p14 bra 	$L__BB0_12;
	mul.wide.u32 	%rd16, %r72, 16;
	add.s64 	%rd18, %rd23, %rd16;
	ld.const.v4.f32 	{%f171, %f172, %f173, %f174}, [%rd18];
	sub.f32 	%f175, %f2, %f171;
	sub.f32 	%f176, %f3, %f172;
	sub.f32 	%f177, %f4, %f173;
	sub.f32 	%f178, %f5, %f174;
	mul.wide.u32 	%rd19, %r72, 36;
	add.s64 	%rd21, %rd26, %rd19;
	ld.const.f32 	%f179, [%rd21];
	mul.f32 	%f180, %f175, %f179;
	mov.f32 	%f181, 0f00000000;
	sub.f32 	%f182, %f181, %f180;
	ld.const.f32 	%f183, [%rd21+4];
	mul.f32 	%f184, %f176, %f183;
	sub.f32 	%f185, %f182, %f184;
	ld.const.f32 	%f186, [%rd21+8];
	mul.f32 	%f187, %f177, %f186;
	sub.f32 	%f188, %f185, %f187;
	ld.const.f32 	%f189, [%rd21+12];
	mul.f32 	%f190, %f175, %f189;
	sub.f32 	%f191, %f181, %f190;
	ld.const.f32 	%f192, [%rd21+16];
	mul.f32 	%f193, %f176, %f192;
	sub.f32 	%f194, %f191, %f193;
	ld.const.f32 	%f195, [%rd21+20];
	mul.f32 	%f196, %f177, %f195;
	sub.f32 	%f197, %f194, %f196;
	ld.const.f32 	%f198, [%rd21+24];
	mul.f32 	%f199, %f175, %f198;
	sub.f32 	%f200, %f181, %f199;
	ld.const.f32 	%f201, [%rd21+28];
	mul.f32 	%f202, %f176, %f201;
	sub.f32 	%f203, %f200, %f202;
	ld.const.f32 	%f204, [%rd21+32];
	mul.f32 	%f205, %f177, %f204;
	sub.f32 	%f206, %f203, %f205;
	mul.f32 	%f207, %f176, %f197;
	fma.rn.f32 	%f208, %f175, %f188, %f207;
	fma.rn.f32 	%f209, %f177, %f206, %f208;
	fma.rn.f32 	%f210, %f178, 0f00000000, %f209;
	setp.gt.f32 	%p15, %f210, %f292;
	selp.f32 	%f211, %f210, %f292, %p15;
	selp.b32 	%r61, %r72, %r68, %p15;
	add.s32 	%r62, %r72, 1;
	ld.const.v4.f32 	{%f212, %f213, %f214, %f215}, [%rd18+16];
	sub.f32 	%f216, %f2, %f212;
	sub.f32 	%f217, %f3, %f213;
	sub.f32 	%f218, %f4, %f214;
	sub.f32 	%f219, %f5, %f215;
	ld.const.f32 	%f220, [%rd21+36];
	mul.f32 	%f221, %f216, %f220;
	sub.f32 	%f222, %f181, %f221;
	ld.const.f32 	%f223, [%rd21+40];
	mul.f32 	%f224, %f217, %f223;
	sub.f32 	%f225, %f222, %f224;
	ld.const.f32 	%f226, [%rd21+44];
	mul.f32 	%f227, %f218, %f226;
	sub.f32 	%f228, %f225, %f227;
	ld.const.f32 	%f229, [%rd21+48];
	mul.f32 	%f230, %f216, %f229;
	sub.f32 	%f231, %f181, %f230;
	ld.const.f32 	%f232, [%rd21+52];
	mul.f32 	%f233, %f217, %f232;
	sub.f32 	%f234, %f231, %f233;
	ld.const.f32 	%f235, [%rd21+56];
	mul.f32 	%f236, %f218, %f235;
	sub.f32 	%f237, %f234, %f236;
	ld.const.f32 	%f238, [%rd21+60];
	mul.f32 	%f239, %f216, %f238;
	sub.f32 	%f240, %f181, %f239;
	ld.const.f32 	%f241, [%rd21+64];
	mul.f32 	%f242, %f217, %f241;
	sub.f32 	%f243, %f240, %f242;
	ld.const.f32 	%f244, [%rd21+68];
	mul.f32 	%f245, %f218, %f244;
	sub.f32 	%f246, %f243, %f245;
	mul.f32 	%f247, %f217, %f237;
	fma.rn.f32 	%f248, %f216, %f228, %f247;
	fma.rn.f32 	%f249, %f218, %f246, %f248;
	fma.rn.f32 	%f250, %f219, 0f00000000, %f249;
	setp.gt.f32 	%p16, %f250, %f211;
	selp.f32 	%f292, %f250, %f211, %p16;
	selp.b32 	%r68, %r62, %r61, %p16;
	add.s32 	%r72, %r72, 2;
$L__BB0_12:
	and.b32  	%r63, %r40, 1;
	setp.eq.b32 	%p17, %r63, 1;
	not.pred 	%p18, %p17;
	@%p18 bra 	$L__BB0_14;
	mul.wide.u32 	%rd22, %r72, 16;
	add.s64 	%rd24, %rd23, %rd22;
	ld.const.v4.f32 	{%f251, %f252, %f253, %f254}, [%rd24];
	sub.f32 	%f255, %f2, %f251;
	sub.f32 	%f256, %f3, %f252;
	sub.f32 	%f257, %f4, %f253;
	sub.f32 	%f258, %f5, %f254;
	mul.wide.u32 	%rd25, %r72, 36;
	add.s64 	%rd27, %rd26, %rd25;
	ld.const.f32 	%f259, [%rd27];
	mul.f32 	%f260, %f255, %f259;
	mov.f32 	%f261, 0f00000000;
	sub.f32 	%f262, %f261, %f260;
	ld.const.f32 	%f263, [%rd27+4];
	mul.f32 	%f264, %f256, %f263;
	sub.f32 	%f265, %f262, %f264;
	ld.const.f32 	%f266, [%rd27+8];
	mul.f32 	%f267, %f257, %f266;
	sub.f32 	%f268, %f265, %f267;
	ld.const.f32 	%f269, [%rd27+12];
	mul.f32 	%f270, %f255, %f269;
	sub.f32 	%f271, %f261, %f270;
	ld.const.f32 	%f272, [%rd27+16];
	mul.f32 	%f273, %f256, %f272;
	sub.f32 	%f274, %f271, %f273;
	ld.const.f32 	%f275, [%rd27+20];
	mul.f32 	%f276, %f257, %f275;
	sub.f32 	%f277, %f274, %f276;
	ld.const.f32 	%f278, [%rd27+24];
	mul.f32 	%f279, %f255, %f278;
	sub.f32 	%f280, %f261, %f279;
	ld.const.f32 	%f281, [%rd27+28];
	mul.f32 	%f282, %f256, %f281;
	sub.f32 	%f283, %f280, %f282;
	ld.const.f32 	%f284, [%rd27+32];
	mul.f32 	%f285, %f257, %f284;
	sub.f32 	%f286, %f283, %f285;
	mul.f32 	%f287, %f256, %f277;
	fma.rn.f32 	%f288, %f255, %f268, %f287;
	fma.rn.f32 	%f289, %f257, %f286, %f288;
	fma.rn.f32 	%f290, %f258, 0f00000000, %f289;
	setp.gt.f32 	%p19, %f290, %f292;
	selp.b32 	%r68, %r72, %r68, %p19;
$L__BB0_14:
	st.global.u8 	[%rd2+3], %r68;
	add.s32 	%r65, %r65, %r3;
	setp.lt.s32 	%p20, %r65, %r30;
	@%p20 bra 	$L__BB0_6;
	bra.uni 	$L__BB0_4;
$L__BB0_15:
	setp.ge.s32 	%p3, %r1, %r30;
	@%p3 bra 	$L__BB0_18;
	mul.lo.s32 	%r26, %r64, %r30;
	mov.u32 	%r76, %r1;
$L__BB0_17:
	add.s32 	%r41, %r76, %r26;
	mul.wide.s32 	%rd8, %r41, 4;
	add.s64 	%rd9, %rd1, %rd8;
	mov.b16 	%rs1, 255;
	st.global.u8 	[%rd9+3], %rs1;
	add.s32 	%r76, %r76, %r3;
	setp.lt.s32 	%p4, %r76, %r30;
	@%p4 bra 	$L__BB0_17;
$L__BB0_18:
	add.s32 	%r64, %r64, %r4;
	setp.lt.s32 	%p5, %r64, %r31;
	@%p5 bra 	$L__BB0_15;
$L__BB0_19:
	ret;

}


// ===== COMPILED SASS (sm_100) =====

	.target	sm_100

	.elftype	@"ET_EXEC"


//--------------------- .note.nv.tkinfo           --------------------------
	.section	.note.nv.tkinfo,"",@"SHT_NOTE"
	.sectionflags	@"SHF_NOTE_NV_TKINFO"
	.tkinfo
        /*0018*/ 	.word	0x00000002
        /*0030*/ 	.string	""
        /*0030*/ 	.string	"ptxas"
        /*0030*/ 	.string	"Cuda compilation tools, release 13.0, V13.0.88"
        /*0030*/ 	.string	"Build cuda_13.0.r13.0/compiler.36424714_0"
        /*0030*/ 	.string	"-arch sm_100 -m 64 "



//--------------------- .note.nv.cuinfo           --------------------------
	.section	.note.nv.cuinfo,"",@"SHT_NOTE"
	.sectionflags	@"SHF_NOTE_NV_CUINFO"
        /*0018*/ 	.short	0x0002
        /*001a*/ 	.short	0x0064
        /*001c*/ 	.short	0x0082
	.zero		2


//--------------------- .nv.info                  --------------------------
	.section	.nv.info,"",@"SHT_CUDA_INFO"
	.align	4


	//----- nvinfo : EIATTR_REGCOUNT
	.align		4
        /*0000*/ 	.byte	0x04, 0x2f
        /*0002*/ 	.short	(.L_6 - .L_5)
	.align		4
.L_5:
        /*0004*/ 	.word	index@(_Z6kernelP6uchar4ii)
        /*0008*/ 	.word	0x00000020


	//----- nvinfo : EIATTR_FRAME_SIZE
	.align		4
.L_6:
        /*000c*/ 	.byte	0x04, 0x11
        /*000e*/ 	.short	(.L_8 - .L_7)
	.align		4
.L_7:
        /*0010*/ 	.word	index@(_Z6kernelP6uchar4ii)
        /*0014*/ 	.word	0x00000000


	//----- nvinfo : EIATTR_MIN_STACK_SIZE
	.align		4
.L_8:
        /*0018*/ 	.byte	0x04, 0x12
        /*001a*/ 	.short	(.L_10 - .L_9)
	.align		4
.L_9:
        /*001c*/ 	.word	index@(_Z6kernelP6uchar4ii)
        /*0020*/ 	.word	0x00000000
.L_10:


//--------------------- .nv.compat                --------------------------
	.section	.nv.compat,"",@"SHT_CUDA_COMPAT_INFO"
	.align	4
        /*0000*/ 	.byte	0x02, 0x09, 0x00, 0x00, 0x02, 0x02, 0x01, 0x00, 0x02, 0x05, 0x05, 0x00, 0x03, 0x07, 0x01, 0x01
        /*0010*/ 	.byte	0x02, 0x03, 0x00, 0x00, 0x02, 0x06, 0x01, 0x00, 0x04, 0x0b, 0x08, 0x00, 0x09, 0x00, 0x00, 0x00
        /*0020*/ 	.byte	0x00, 0x00, 0x00, 0x00


//--------------------- .nv.info._Z6kernelP6uchar4ii --------------------------
	.section	.nv.info._Z6kernelP6uchar4ii,"",@"SHT_CUDA_INFO"
	.sectionflags	@""
	.align	4


	//----- nvinfo : EIATTR_CUDA_API_VERSION
	.align		4
        /*0000*/ 	.byte	0x04, 0x37
        /*0002*/ 	.short	(.L_12 - .L_11)
.L_11:
        /*0004*/ 	.word	0x00000082


	//----- nvinfo : EIATTR_KPARAM_INFO
	.align		4
.L_12:
        /*0008*/ 	.byte	0x04, 0x17
        /*000a*/ 	.short	(.L_14 - .L_13)
.L_13:
        /*000c*/ 	.word	0x00000000
        /*0010*/ 	.short	0x0002
        /*0012*/ 	.short	0x000c
        /*0014*/ 	.byte	0x00, 0xf0, 0x11, 0x00


	//----- nvinfo : EIATTR_KPARAM_INFO
	.align		4
.L_14:
        /*0018*/ 	.byte	0x04, 0x17
        /*001a*/ 	.short	(.L_16 - .L_15)
.L_15:
        /*001c*/ 	.word	0x00000000
        /*0020*/ 	.short	0x0001
        /*0022*/ 	.short	0x0008
        /*0024*/ 	.byte	0x00, 0xf0, 0x11, 0x00


	//----- nvinfo : EIATTR_KPARAM_INFO
	.align		4
.L_16:
        /*0028*/ 	.byte	0x04, 0x17
        /*002a*/ 	.short	(.L_18 - .L_17)
.L_17:
        /*002c*/ 	.word	0x00000000
        /*0030*/ 	.short	0x0000
        /*0032*/ 	.short	0x0000
        /*0034*/ 	.byte	0x00, 0xf5, 0x21, 0x00


	//----- nvinfo : EIATTR_SPARSE_MMA_MASK
	.align		4
.L_18:
        /*0038*/ 	.byte	0x03, 0x50
        /*003a*/ 	.short	0x0000


	//----- nvinfo : EIATTR_MAXREG_COUNT
	.align		4
        /*003c*/ 	.byte	0x03, 0x1b
        /*003e*/ 	.short	0x00ff


	//----- nvinfo : EIATTR_MERCURY_ISA_VERSION
	.align		4
        /*0040*/ 	.byte	0x03, 0x5f
        /*0042*/ 	.short	0x0101


	//----- nvinfo : EIATTR_VRC_CTA_INIT_COUNT
	.align		4
        /*0044*/ 	.byte	0x02, 0x4a
	.zero		1
	.zero		1


	//----- nvinfo : EIATTR_EXIT_INSTR_OFFSETS
	.align		4
        /*0048*/ 	.byte	0x04, 0x1c
        /*004a*/ 	.short	(.L_20 - .L_19)


	//   ....[0]....
.L_19:
        /*004c*/ 	.word	0x000000f0


	//   ....[1]....
        /*0050*/ 	.word	0x00000260


	//   ....[2]....
        /*0054*/ 	.word	0x000011d0


	//----- nvinfo : EIATTR_CRS_STACK_SIZE
	.align		4
.L_20:
        /*0058*/ 	.byte	0x04, 0x1e
        /*005a*/ 	.short	(.L_22 - .L_21)
.L_21:
        /*005c*/ 	.word	0x00000000


	//----- nvinfo : EIATTR_CBANK_PARAM_SIZE
	.align		4
.L_22:
        /*0060*/ 	.byte	0x03, 0x19
        /*0062*/ 	.short	0x0010


	//----- nvinfo : EIATTR_PARAM_CBANK
	.align		4
        /*0064*/ 	.byte	0x04, 0x0a
        /*0066*/ 	.short	(.L_24 - .L_23)
	.align		4
.L_23:
        /*0068*/ 	.word	index@(.nv.constant0._Z6kernelP6uchar4ii)
        /*006c*/ 	.short	0x0380
        /*006e*/ 	.short	0x0010


	//----- nvinfo : EIATTR_SW_WAR
	.align		4
.L_24:
        /*0070*/ 	.byte	0x04, 0x36
        /*0072*/ 	.short	(.L_26 - .L_25)
.L_25:
        /*0074*/ 	.word	0x00000008
.L_26:


//--------------------- .nv.callgraph             --------------------------
	.section	.nv.callgraph,"",@"SHT_CUDA_CALLGRAPH"
	.align	4
	.sectionentsize	8
	.align		4
        /*0000*/ 	.word	0x00000000
	.align		4
        /*0004*/ 	.word	0xffffffff
	.align		4
        /*0008*/ 	.word	0x00000000
	.align		4
        /*000c*/ 	.word	0xfffffffe
	.align		4
        /*0010*/ 	.word	0x00000000
	.align		4
        /*0014*/ 	.word	0xfffffffd
	.align		4
        /*0018*/ 	.word	0x00000000
	.align		4
        /*001c*/ 	.word	0xfffffffc


//--------------------- .nv.constant3             --------------------------
	.section	.nv.constant3,"a",@progbits
	.align	16
.nv.constant3:
	.type		GPUFLOATMIN,@object
	.size		GPUFLOATMIN,(GPUCLASSES - GPUFLOATMIN)
GPUFLOATMIN:
        /*0000*/ 	.byte	0xff, 0xff, 0x7f, 0xff
	.type		GPUCLASSES,@object
	.size		GPUCLASSES,(.L_1 - GPUCLASSES)
GPUCLASSES:
	.zero		4
.L_1:
	.zero		8
	.type		GPUAVG,@object
	.size		GPUAVG,(GPUCOVINV - GPUAVG)
GPUAVG:
	.zero		512
	.type		GPUCOVINV,@object
	.size		GPUCOVINV,(GPUDETS - GPUCOVINV)
GPUCOVINV:
	.zero		1152
	.type		GPUDETS,@object
	.size		GPUDETS,(.L_4 - GPUDETS)
GPUDETS:
	.zero		128
.L_4:


//--------------------- .text._Z6kernelP6uchar4ii --------------------------
	.section	.text._Z6kernelP6uchar4ii,"ax",@progbits
	.align	128
        .global         _Z6kernelP6uchar4ii
        .type           _Z6kernelP6uchar4ii,@function
        .size           _Z6kernelP6uchar4ii,(.L_x_14 - _Z6kernelP6uchar4ii)
        .other          _Z6kernelP6uchar4ii,@"STO_CUDA_ENTRY STV_DEFAULT"
_Z6kernelP6uchar4ii:
.text._Z6kernelP6uchar4ii:
[----:B------:R-:W-:Y:S01]  /*0000*/  LDC R1, c[0x0][0x37c] ;  /* 0x0000df00ff017b82 */ /* 0x000fe20000000800 */
[----:B------:R-:W0:Y:S01]  /*0010*/  S2R R0, SR_CTAID.Y ;  /* 0x0000000000007919 */ /* 0x000e220000002600 */
[----:B------:R-:W1:Y:S01]  /*0020*/  LDCU UR7, c[0x0][0x360] ;  /* 0x00006c00ff0777ac */ /* 0x000e620008000800 */
[----:B------:R-:W0:Y:S01]  /*0030*/  S2R R3, SR_TID.Y ;  /* 0x0000000000037919 */ /* 0x000e220000002200 */
[----:B------:R-:W0:Y:S01]  /*0040*/  LDCU UR5, c[0x0][0x364] ;  /* 0x00006c80ff0577ac */ /* 0x000e220008000800 */
[----:B------:R-:W2:Y:S01]  /*0050*/  S2R R11, SR_CTAID.X ;  /* 0x00000000000b7919 */ /* 0x000ea20000002500 */
[----:B------:R-:W3:Y:S01]  /*0060*/  LDCU UR8, c[0x0][0x38c] ;  /* 0x00007180ff0877ac */ /* 0x000ee20008000800 */
[----:B------:R-:W2:Y:S01]  /*0070*/  S2R R2, SR_TID.X ;  /* 0x0000000000027919 */ /* 0x000ea20000002100 */
[----:B------:R-:W1:Y:S01]  /*0080*/  LDCU UR4, c[0x0][0x370] ;  /* 0x00006e00ff0477ac */ /* 0x000e620008000800 */
[----:B------:R-:W4:Y:S01]  /*0090*/  LDCU UR6, c[0x0][0x374] ;  /* 0x00006e80ff0677ac */ /* 0x000f220008000800 */
[----:B-1----:R-:W-:Y:S01]  /*00a0*/  UIMAD UR4, UR7, UR4, URZ ;  /* 0x00000004070472a4 */ /* 0x002fe2000f8e02ff */
[----:B0-----:R-:W-:Y:S01]  /*00b0*/  IMAD R0, R0, UR5, R3 ;  /* 0x0000000500007c24 */ /* 0x001fe2000f8e0203 */
[----:B----4-:R-:W-:-:S04]  /*00c0*/  UIMAD UR5, UR5, UR6, URZ ;  /* 0x00000006050572a4 */ /* 0x010fc8000f8e02ff */
[----:B---3--:R-:W-:Y:S01]  /*00d0*/  ISETP.GE.AND P0, PT, R0, UR8, PT ;  /* 0x0000000800007c0c */ /* 0x008fe2000bf06270 */
[----:B--2---:R-:W-:-:S12]  /*00e0*/  IMAD R11, R11, UR7, R2 ;  /* 0x000000070b0b7c24 */ /* 0x004fd8000f8e0202 */
[----:B------:R-:W-:Y:S05]  /*00f0*/  @P0 EXIT ;  /* 0x000000000000094d */ /* 0x000fea0003800000 */
[----:B------:R-:W0:Y:S01]  /*0100*/  LDCU UR6, c[0x3][0x4] ;  /* 0x00c00080ff0677ac */ /* 0x000e220008000800 */
[----:B------:R-:W1:Y:S01]  /*0110*/  LDCU.64 UR8, c[0x0][0x358] ;  /* 0x00006b00ff0877ac */ /* 0x000e620008000a00 */
[----:B0-----:R-:W-:-:S09]  /*0120*/  UISETP.GT.AND UP0, UPT, UR6, URZ, UPT ;  /* 0x000000ff0600728c */ /* 0x001fd2000bf04270 */
[----:B-1----:R-:W-:Y:S05]  /*0130*/  BRA.U UP0, `(.L_x_0) ;  /* 0x00000001004c7547 */ /* 0x002fea000b800000 */
.L_x_4:
[----:B------:R-:W0:Y:S01]  /*0140*/  LDC R6, c[0x0][0x388] ;  /* 0x0000e200ff067b82 */ /* 0x000e220000000800 */
[----:B------:R-:W-:Y:S01]  /*0150*/  BSSY.RECONVERGENT B0, `(.L_x_1) ;  /* 0x000000c000007945 */ /* 0x000fe20003800200 */
[----:B0-----:R-:W-:-:S13]  /*0160*/  ISETP.GE.AND P0, PT, R11, R6, PT ;  /* 0x000000060b00720c */ /* 0x001fda0003f06270 */
[----:B-1----:R-:W-:Y:S05]  /*0170*/  @P0 BRA `(.L_x_2) ;  /* 0x0000000000240947 */ /* 0x002fea0003800000 */
[----:B------:R-:W0:Y:S01]  /*0180*/  LDC.64 R4, c[0x0][0x380] ;  /* 0x0000e000ff047b82 */ /* 0x000e220000000a00 */
[----:B------:R-:W-:Y:S01]  /*0190*/  HFMA2 R8, -RZ, RZ, 0, 1.5199184417724609375e-05 ;  /* 0x000000ffff087431 */ /* 0x000fe200000001ff */
[----:B------:R-:W-:-:S07]  /*01a0*/  MOV R7, R11 ;  /* 0x0000000b00077202 */ /* 0x000fce0000000f00 */
.L_x_3:
[----:B-1----:R-:W-:Y:S01]  /*01b0*/  IMAD R3, R0, R6, R7 ;  /* 0x0000000600037224 */ /* 0x002fe200078e0207 */
[----:B------:R-:W-:-:S03]  /*01c0*/  IADD3 R7, PT, PT, R7, UR4, RZ ;  /* 0x0000000407077c10 */ /* 0x000fc6000fffe0ff */
[----:B0-----:R-:W-:Y:S01]  /*01d0*/  IMAD.WIDE R2, R3, 0x4, R4 ;  /* 0x0000000403027825 */ /* 0x001fe200078e0204 */
[----:B------:R-:W-:-:S04]  /*01e0*/  ISETP.GE.AND P0, PT, R7, R6, PT ;  /* 0x000000060700720c */ /* 0x000fc80003f06270 */
[----:B------:R1:W-:Y:S09]  /*01f0*/  STG.E.U8 desc[UR8][R2.64+0x3], R8 ;  /* 0x0000030802007986 */ /* 0x0003f2000c101108 */
[----:B------:R-:W-:Y:S05]  /*0200*/  @!P0 BRA `(.L_x_3) ;  /* 0xfffffffc00e88947 */ /* 0x000fea000383ffff */
.L_x_2:
[----:B------:R-:W-:Y:S05]  /*0210*/  BSYNC.RECONVERGENT B0 ;  /* 0x0000000000007941 */ /* 0x000fea0003800200 */
.L_x_1:
[----:B------:R-:W0:Y:S01]  /*0220*/  LDCU UR6, c[0x0][0x38c] ;  /* 0x00007180ff0677ac */ /* 0x000e220008000800 */
[----:B------:R-:W-:-:S04]  /*0230*/  IADD3 R0, PT, PT, R0, UR5, RZ ;  /* 0x0000000500007c10 */ /* 0x000fc8000fffe0ff */
[----:B0-----:R-:W-:-:S13]  /*0240*/  ISETP.GE.AND P0, PT, R0, UR6, PT ;  /* 0x0000000600007c0c */ /* 0x001fda000bf06270 */
[----:B------:R-:W-:Y:S05]  /*0250*/  @!P0 BRA `(.L_x_4) ;  /* 0xfffffffc00b88947 */ /* 0x000fea000383ffff */
[----:B------:R-:W-:Y:S05]  /*0260*/  EXIT ;  /* 0x000000000000794d */ /* 0x000fea0003800000 */
.L_x_0:
[----:B------:R-:W-:-:S12]  /*0270*/  ULOP3.LUT UR6, UR6, 0x7ffffffc, URZ, 0xc0, !UPT ;  /* 0x7ffffffc06067892 */ /* 0x000fd8000f8ec0ff */
.L_x_12:
[----:B0-----:R-:W0:Y:S01]  /*0280*/  LDCU UR7, c[0x0][0x388] ;  /* 0x00007100ff0777ac */ /* 0x001e220008000800 */
[----:B------:R-:W-:Y:S01]  /*0290*/  BSSY.RECONVERGENT B0, `(.L_x_5) ;  /* 0x00000ef000007945 */ /* 0x000fe20003800200 */
[----:B0-----:R-:W-:-:S13]  /*02a0*/  ISETP.GE.AND P0, PT, R11, UR7, PT ;  /* 0x000000070b007c0c */ /* 0x001fda000bf06270 */
[----:B------:R-:W-:Y:S05]  /*02b0*/  @P0 BRA `(.L_x_6) ;  /* 0x0000000c00b00947 */ /* 0x000fea0003800000 */
[----:B------:R-:W-:-:S07]  /*02c0*/  MOV R5, R11 ;  /* 0x0000000b00057202 */ /* 0x000fce0000000f00 */
.L_x_11:
[----:B0-----:R-:W0:Y:S01]  /*02d0*/  LDC.64 R26, c[0x0][0x380] ;  /* 0x0000e000ff1a7b82 */ /* 0x001e220000000a00 */
[----:B------:R-:W1:Y:S07]  /*02e0*/  LDCU UR10, c[0x0][0x388] ;  /* 0x00007100ff0a77ac */ /* 0x000e6e0008000800 */
[----:B------:R-:W2:Y:S01]  /*02f0*/  LDC R22, c[0x3][0x4] ;  /* 0x00c00100ff167b82 */ /* 0x000ea20000000800 */
[----:B-1----:R-:W-:-:S04]  /*0300*/  IMAD R3, R0, UR10, R5 ;  /* 0x0000000a00037c24 */ /* 0x002fc8000f8e0205 */
[----:B0-----:R-:W-:-:S05]  /*0310*/  IMAD.WIDE R26, R3, 0x4, R26 ;  /* 0x00000004031a7825 */ /* 0x001fca00078e021a */
[----:B------:R-:W3:Y:S01]  /*0320*/  LDG.E R2, desc[UR8][R26.64] ;  /* 0x000000081a027981 */ /* 0x000ee2000c1e1900 */
[----:B------:R-:W0:Y:S01]  /*0330*/  LDCU UR7, c[0x3][URZ] ;  /* 0x00c00000ff0777ac */ /* 0x000e220008000800 */
[----:B------:R-:W-:Y:S01]  /*0340*/  IADD3 R5, PT, PT, R5, UR4, RZ ;  /* 0x0000000405057c10 */ /* 0x000fe2000fffe0ff */
[----:B------:R-:W-:Y:S01]  /*0350*/  HFMA2 R23, -RZ, RZ, 0, 0 ;  /* 0x00000000ff177431 */ /* 0x000fe200000001ff */
[----:B--2---:R-:W-:Y:S02]  /*0360*/  ISETP.GE.U32.AND P1, PT, R22, 0x4, PT ;  /* 0x000000041600780c */ /* 0x004fe40003f26070 */
[----:B------:R-:W-:Y:S02]  /*0370*/  ISETP.GE.AND P0, PT, R5, UR10, PT ;  /* 0x0000000a05007c0c */ /* 0x000fe4000bf06270 */
[----:B------:R-:W-:Y:S02]  /*0380*/  MOV R4, 0xffffffff ;  /* 0xffffffff00047802 */ /* 0x000fe40000000f00 */
[----:B0-----:R-:W-:-:S02]  /*0390*/  MOV R10, UR7 ;  /* 0x00000007000a7c02 */ /* 0x001fc40008000f00 */
[C---:B---3--:R-:W-:Y:S02]  /*03a0*/  PRMT R7, R2.reuse, 0x7770, RZ ;  /* 0x0000777002077816 */ /* 0x048fe400000000ff */
[C---:B------:R-:W-:Y:S02]  /*03b0*/  PRMT R8, R2.reuse, 0x7771, RZ ;  /* 0x0000777102087816 */ /* 0x040fe400000000ff */
[C---:B------:R-:W-:Y:S02]  /*03c0*/  PRMT R9, R2.reuse, 0x7772, RZ ;  /* 0x0000777202097816 */ /* 0x040fe400000000ff */
[----:B------:R-:W-:Y:S02]  /*03d0*/  PRMT R6, R2, 0x7773, RZ ;  /* 0x0000777302067816 */ /* 0x000fe400000000ff */
[----:B------:R-:W-:Y:S02]  /*03e0*/  I2FP.F32.U32 R7, R7 ;  /* 0x0000000700077245 */ /* 0x000fe40000201000 */
[----:B------:R-:W-:-:S02]  /*03f0*/  I2FP.F32.U32 R8, R8 ;  /* 0x0000000800087245 */ /* 0x000fc40000201000 */
[----:B------:R-:W-:Y:S02]  /*0400*/  I2FP.F32.U32 R9, R9 ;  /* 0x0000000900097245 */ /* 0x000fe40000201000 */
[----:B------:R-:W-:Y:S01]  /*0410*/  I2FP.F32.U32 R6, R6 ;  /* 0x0000000600067245 */ /* 0x000fe20000201000 */
[----:B------:R-:W-:Y:S06]  /*0420*/  @!P1 BRA `(.L_x_7) ;  /* 0x0000000400d09947 */ /* 0x000fec0003800000 */
[----:B------:R-:W-:Y:S02]  /*0430*/  MOV R4, 0xffffffff ;  /* 0xffffffff00047802 */ /* 0x000fe40000000f00 */
[----:B------:R-:W-:Y:S02]  /*0440*/  MOV R25, RZ ;  /* 0x000000ff00197202 */ /* 0x000fe40000000f00 */
[----:B------:R-:W-:Y:S02]  /*0450*/  MOV R23, 0x258 ;  /* 0x0000025800177802 */ /* 0x000fe40000000f00 */
[----:B------:R-:W-:-:S07]  /*0460*/  MOV R24, 0x30 ;  /* 0x0000003000187802 */ /* 0x000fce0000000f00 */
.L_x_8:
[----:B------:R-:W0:Y:S08]  /*0470*/  LDC.64 R2, c[0x3][R24+-0x20] ;  /* 0x00fff80018027b82 */ /* 0x000e300000000a00 */
[----:B------:R-:W1:Y:S08]  /*0480*/  LDC.64 R16, c[0x3][R23+-0x40] ;  /* 0x00fff00017107b82 */ /* 0x000e700000000a00 */
[----:B------:R-:W2:Y:S08]  /*0490*/  LDC.64 R18, c[0x3][R23+-0x38] ;  /* 0x00fff20017127b82 */ /* 0x000eb00000000a00 */
[----:B------:R-:W3:Y:S01]  /*04a0*/  LDC.64 R12, c[0x3][R23+-0x48] ;  /* 0x00ffee00170c7b82 */ /* 0x000ee20000000a00 */
[----:B0-----:R-:W-:Y:S01]  /*04b0*/  FADD R29, R7, -R2 ;  /* 0x80000002071d7221 */ /* 0x001fe20000000000 */
[----:B------:R-:W-:-:S06]  /*04c0*/  FADD R20, R8, -R3 ;  /* 0x8000000308147221 */ /* 0x000fcc0000000000 */
[----:B------:R-:W0:Y:S01]  /*04d0*/  LDC.64 R14, c[0x3][R24+-0x18] ;  /* 0x00fffa00180e7b82 */ /* 0x000e220000000a00 */
[----:B-1----:R-:W-:-:S07]  /*04e0*/  FFMA R17, -R29, R17, RZ ;  /* 0x000000111d117223 */ /* 0x002fce00000001ff */
[----:B------:R-:W1:Y:S01]  /*04f0*/  LDC.64 R2, c[0x3][R23+-0x30] ;  /* 0x00fff40017027b82 */ /* 0x000e620000000a00 */
[----:B--2---:R-:W-:Y:S01]  /*0500*/  FFMA R18, -R20, R18, R17 ;  /* 0x0000001214127223 */ /* 0x004fe20000000111 */
[----:B---3--:R-:W-:-:S04]  /*0510*/  FFMA R17, -R29, R12, RZ ;  /* 0x0000000c1d117223 */ /* 0x008fc800000001ff */
[----:B------:R-:W-:Y:S02]  /*0520*/  FFMA R17, -R20, R13, R17 ;  /* 0x0000000d14117223 */ /* 0x000fe40000000111 */
[----:B------:R-:W2:Y:S01]  /*0530*/  LDC.64 R12, c[0x3][R23+-0x28] ;  /* 0x00fff600170c7b82 */ /* 0x000ea20000000a00 */
[----:B0-----:R-:W-:Y:S01]  /*0540*/  FADD R21, R9, -R14 ;  /* 0x8000000e09157221 */ /* 0x001fe20000000000 */
[----:B------:R-:W-:-:S03]  /*0550*/  FADD R15, R6, -R15 ;  /* 0x8000000f060f7221 */ /* 0x000fc60000000000 */
[C---:B------:R-:W-:Y:S01]  /*0560*/  FFMA R19, -R21.reuse, R19, R18 ;  /* 0x0000001315137223 */ /* 0x040fe20000000112 */
[----:B------:R-:W-:-:S03]  /*0570*/  FFMA R14, -R21, R16, R17 ;  /* 0x00000010150e7223 */ /* 0x000fc60000000111 */
[----:B------:R-:W-:Y:S02]  /*0580*/  FMUL R16, R20, R19 ;  /* 0x0000001314107220 */ /* 0x000fe40000400000 */
[----:B------:R-:W0:Y:S02]  /*0590*/  LDC.64 R18, c[0x3][R23+-0x18] ;  /* 0x00fffa0017127b82 */ /* 0x000e240000000a00 */
[C---:B------:R-:W-:Y:S01]  /*05a0*/  FFMA R14, R29.reuse, R14, R16 ;  /* 0x0000000e1d0e7223 */ /* 0x040fe20000000010 */
[----:B-1----:R-:W-:-:S04]  /*05b0*/  FFMA R29, -R29, R2, RZ ;  /* 0x000000021d1d7223 */ /* 0x002fc800000001ff */
[----:B------:R-:W-:Y:S01]  /*05c0*/  FFMA R20, -R20, R3, R29 ;  /* 0x0000000314147223 */ /* 0x000fe2000000011d */
[----:B------:R-:W1:Y:S03]  /*05d0*/  LDC.64 R16, c[0x3][R24+-0x10] ;  /* 0x00fffc0018107b82 */ /* 0x000e660000000a00 */
[----:B--2---:R-:W-:-:S05]  /*05e0*/  FFMA R29, -R21, R12, R20 ;  /* 0x0000000c151d7223 */ /* 0x004fca0000000114 */
[----:B------:R-:W2:Y:S01]  /*05f0*/  LDC.64 R2, c[0x3][R23+-0x20] ;  /* 0x00fff80017027b82 */ /* 0x000ea20000000a00 */
[----:B------:R-:W-:Y:S01]  /*0600*/  FFMA R14, R21, R29, R14 ;  /* 0x0000001d150e7223 */ /* 0x000fe2000000000e */
[----:B-1----:R-:W-:Y:S01]  /*0610*/  FADD R20, R7, -R16 ;  /* 0x8000001007147221 */ /* 0x002fe20000000000 */
[----:B------:R-:W-:-:S03]  /*0620*/  FADD R21, R8, -R17 ;  /* 0x8000001108157221 */ /* 0x000fc60000000000 */
[C---:B------:R-:W-:Y:S01]  /*0630*/  FFMA R17, -R20.reuse, R13, RZ ;  /* 0x0000000d14117223 */ /* 0x040fe200000001ff */
[----:B0-----:R-:W-:Y:S01]  /*0640*/  FFMA R18, -R20, R18, RZ ;  /* 0x0000001214127223 */ /* 0x001fe200000001ff */
[----:B------:R-:W0:Y:S02]  /*0650*/  LDC.64 R12, c[0x3][R24+-0x8] ;  /* 0x00fffe00180c7b82 */ /* 0x000e240000000a00 */
[C---:B--2---:R-:W-:Y:S01]  /*0660*/  FFMA R29, -R21.reuse, R2, R17 ;  /* 0x00000002151d7223 */ /* 0x044fe20000000111 */
[----:B------:R-:W-:-:S05]  /*0670*/  FFMA R19, -R21, R19, R18 ;  /* 0x0000001315137223 */ /* 0x000fca0000000112 */
[----:B------:R-:W1:Y:S01]  /*0680*/  LDC.64 R16, c[0x3][R23+-0x10] ;  /* 0x00fffc0017107b82 */ /* 0x000e620000000a00 */
[----:B0-----:R-:W-:Y:S01]  /*0690*/  FADD R12, R9, -R12 ;  /* 0x8000000c090c7221 */ /* 0x001fe20000000000 */
[----:B------:R-:W-:-:S03]  /*06a0*/  FADD R13, R6, -R13 ;  /* 0x8000000d060d7221 */ /* 0x000fc60000000000 */
[----:B------:R-:W-:-:S03]  /*06b0*/  FFMA R29, -R12, R3, R29 ;  /* 0x000000030c1d7223 */ /* 0x000fc6000000011d */
[----:B------:R-:W0:Y:S01]  /*06c0*/  LDC.64 R2, c[0x3][R23+-0x8] ;  /* 0x00fffe0017027b82 */ /* 0x000e220000000a00 */
[----:B-1----:R-:W-:-:S04]  /*06d0*/  FFMA R16, -R12, R16, R19 ;  /* 0x000000100c107223 */ /* 0x002fc80000000113 */
[----:B------:R-:W-:-:S04]  /*06e0*/  FMUL R19, R21, R16 ;  /* 0x0000001015137220 */ /* 0x000fc80000400000 */
[C---:B------:R-:W-:Y:S01]  /*06f0*/  FFMA R29, R20.reuse, R29, R19 ;  /* 0x0000001d141d7223 */ /* 0x040fe20000000013 */
[----:B------:R-:W-:Y:S01]  /*0700*/  FFMA R20, -R20, R17, RZ ;  /* 0x0000001114147223 */ /* 0x000fe200000001ff */
[----:B------:R-:W1:Y:S08]  /*0710*/  LDC.64 R18, c[0x3][R24] ;  /* 0x00c0000018127b82 */ /* 0x000e700000000a00 */
[----:B------:R-:W2:Y:S01]  /*0720*/  LDC.64 R16, c[0x3][R23] ;  /* 0x00c0000017107b82 */ /* 0x000ea20000000a00 */
[----:B0-----:R-:W-:-:S04]  /*0730*/  FFMA R21, -R21, R2, R20 ;  /* 0x0000000215157223 */ /* 0x001fc80000000114 */
[----:B------:R-:W-:-:S04]  /*0740*/  FFMA R2, -R12, R3, R21 ;  /* 0x000000030c027223 */ /* 0x000fc80000000115 */
[----:B------:R-:W-:Y:S01]  /*0750*/  FFMA R12, R12, R2, R29 ;  /* 0x000000020c0c7223 */ /* 0x000fe2000000001d */
[----:B------:R-:W-:Y:S01]  /*0760*/  FFMA R29, RZ, R15, R14 ;  /* 0x0000000fff1d7223 */ /* 0x000fe2000000000e */
[----:B------:R-:W0:Y:S01]  /*0770*/  LDC.64 R2, c[0x3][R24+0x8] ;  /* 0x00c0020018027b82 */ /* 0x000e220000000a00 */
[----:B-1----:R-:W-:Y:S01]  /*0780*/  FADD R21, R7, -R18 ;  /* 0x8000001207157221 */ /* 0x002fe20000000000 */
[----:B------:R-:W-:Y:S02]  /*0790*/  FADD R18, R8, -R19 ;  /* 0x8000001308127221 */ /* 0x000fe40000000000 */
[----:B------:R-:W-:-:S04]  /*07a0*/  FSETP.GT.AND P2, PT, R29, R10, PT ;  /* 0x0000000a1d00720b */ /* 0x000fc80003f44000 */
[----:B------:R-:W1:Y:S01]  /*07b0*/  LDC.64 R14, c[0x3][R23+0x10] ;  /* 0x00c00400170e7b82 */ /* 0x000e620000000a00 */
[----:B------:R-:W-:Y:S01]  /*07c0*/  FSEL R10, R29, R10, P2 ;  /* 0x0000000a1d0a7208 */ /* 0x000fe20001000000 */
[----:B--2---:R-:W-:Y:S01]  /*07d0*/  FFMA R19, -R21, R16, RZ ;  /* 0x0000001015137223 */ /* 0x004fe200000001ff */
[----:B------:R-:W-:Y:S01]  /*07e0*/  FFMA R29, RZ, R13, R12 ;  /* 0x0000000dff1d7223 */ /* 0x000fe2000000000c */
[----:B------:R-:W-:Y:S02]  /*07f0*/  SEL R4, R25, R4, P2 ;  /* 0x0000000419047207 */ /* 0x000fe40001000000 */
[----:B------:R-:W-:Y:S02]  /*0800*/  FFMA R19, -R18, R17, R19 ;  /* 0x0000001112137223 */ /* 0x000fe40000000113 */
[----:B------:R-:W2:Y:S01]  /*0810*/  LDC.64 R16, c[0x3][R23+0x8] ;  /* 0x00c0020017107b82 */ /* 0x000ea20000000a00 */
[----:B------:R-:W-:-:S04]  /*0820*/  FSETP.GT.AND P3, PT, R29, R10, PT ;  /* 0x0000000a1d00720b */ /* 0x000fc80003f64000 */
[----:B------:R-:W-:Y:S01]  /*0830*/  FSEL R29, R29, R10, P3 ;  /* 0x0000000a1d1d7208 */ /* 0x000fe20001800000 */
[----:B0-----:R-:W-:Y:S01]  /*0840*/  FADD R2, R9, -R2 ;  /* 0x8000000209027221 */ /* 0x001fe20000000000 */
[----:B------:R-:W-:-:S07]  /*0850*/  FADD R3, R6, -R3 ;  /* 0x8000000306037221 */ /* 0x000fce0000000000 */
[----:B------:R-:W-:Y:S01]  /*0860*/  @P3 IADD3 R4, PT, PT, R25, 0x1, RZ ;  /* 0x0000000119043810 */ /* 0x000fe20007ffe0ff */
[----:B--2---:R-:W-:Y:S01]  /*0870*/  FFMA R17, -R21, R17, RZ ;  /* 0x0000001115117223 */ /* 0x004fe200000001ff */
[----:B------:R-:W-:-:S03]  /*0880*/  FFMA R16, -R2, R16, R19 ;  /* 0x0000001002107223 */ /* 0x000fc60000000113 */
[----:B-1----:R-:W-:-:S04]  /*0890*/  FFMA R17, -R18, R14, R17 ;  /* 0x0000000e12117223 */ /* 0x002fc80000000111 */
[----:B------:R-:W-:Y:S02]  /*08a0*/  FFMA R17, -R2, R15, R17 ;  /* 0x0000000f02117223 */ /* 0x000fe40000000111 */
[----:B------:R-:W0:Y:S02]  /*08b0*/  LDC.64 R14, c[0x3][R23+0x18] ;  /* 0x00c00600170e7b82 */ /* 0x000e240000000a00 */
[----:B0-----:R-:W-:-:S04]  /*08c0*/  FFMA R19, -R21, R14, RZ ;  /* 0x0000000e15137223 */ /* 0x001fc800000001ff */
[C---:B------:R-:W-:Y:S01]  /*08d0*/  FFMA R19, -R18.reuse, R15, R19 ;  /* 0x0000000f12137223 */ /* 0x040fe20000000113 */
[----:B------:R-:W-:Y:S01]  /*08e0*/  FMUL R18, R18, R17 ;  /* 0x0000001112127220 */ /* 0x000fe20000400000 */
[----:B------:R-:W0:Y:S03]  /*08f0*/  LDC.64 R14, c[0x3][R23+0x20] ;  /* 0x00c00800170e7b82 */ /* 0x000e260000000a00 */
[----:B------:R-:W-:-:S05]  /*0900*/  FFMA R16, R21, R16, R18 ;  /* 0x0000001015107223 */ /* 0x000fca0000000012 */
[----:B------:R-:W1:Y:S01]  /*0910*/  LDC.64 R20, c[0x3][R23+0x28] ;  /* 0x00c00a0017147b82 */ /* 0x000e620000000a00 */
[----:B0-----:R-:W-:-:S07]  /*0920*/  FFMA R17, -R2, R14, R19 ;  /* 0x0000000e02117223 */ /* 0x001fce0000000113 */
[----:B------:R-:W0:Y:S01]  /*0930*/  LDC.64 R18, c[0x3][R24+0x10] ;  /* 0x00c0040018127b82 */ /* 0x000e220000000a00 */
[----:B------:R-:W-:-:S07]  /*0940*/  FFMA R2, R2, R17, R16 ;  /* 0x0000001102027223 */ /* 0x000fce0000000010 */
[----:B------:R-:W2:Y:S01]  /*0950*/  LDC.64 R16, c[0x3][R23+0x30] ;  /* 0x00c00c0017107b82 */ /* 0x000ea20000000a00 */
[----:B0-----:R-:W-:Y:S01]  /*0960*/  FADD R18, R7, -R18 ;  /* 0x8000001207127221 */ /* 0x001fe20000000000 */
[----:B------:R-:W-:-:S03]  /*0970*/  FADD R19, R8, -R19 ;  /* 0x8000001308137221 */ /* 0x000fc60000000000 */
[C---:B------:R-:W-:Y:S01]  /*0980*/  FFMA R15, -R18.reuse, R15, RZ ;  /* 0x0000000f120f7223 */ /* 0x040fe200000001ff */
[----:B--2---:R-:W-:Y:S01]  /*0990*/  FFMA R12, -R18, R16, RZ ;  /* 0x00000010120c7223 */ /* 0x004fe200000001ff */
[----:B------:R-:W-:Y:S02]  /*09a0*/  FFMA R16, RZ, R3, R2 ;  /* 0x00000003ff107223 */ /* 0x000fe40000000002 */
[C---:B-1----:R-:W-:Y:S01]  /*09b0*/  FFMA R15, -R19.reuse, R20, R15 ;  /* 0x00000014130f7223 */ /* 0x042fe2000000010f */
[----:B------:R0:W1:Y:S01]  /*09c0*/  LDC.64 R2, c[0x3][R24+0x18] ;  /* 0x00c0060018027b82 */ /* 0x0000620000000a00 */
[----:B------:R-:W-:Y:S01]  /*09d0*/  FFMA R17, -R19, R17, R12 ;  /* 0x0000001113117223 */ /* 0x000fe2000000010c */
[----:B------:R-:W-:-:S04]  /*09e0*/  FSETP.GT.AND P4, PT, R16, R29, PT ;  /* 0x0000001d1000720b */ /* 0x000fc80003f84000 */
[----:B------:R-:W-:Y:S02]  /*09f0*/  FSEL R10, R16, R29, P4 ;  /* 0x0000001d100a7208 */ /* 0x000fe40002000000 */
[----:B------:R-:W2:Y:S01]  /*0a00*/  LDC.64 R12, c[0x3][R23+0x38] ;  /* 0x00c00e00170c7b82 */ /* 0x000ea20000000a00 */
[----:B0-----:R-:W-:-:S06]  /*0a10*/  IADD3 R24, PT, PT, R24, 0x40, RZ ;  /* 0x0000004018187810 */ /* 0x001fcc0007ffe0ff */
[----:B------:R-:W-:Y:S01]  /*0a20*/  @P4 IADD3 R4, PT, PT, R25, 0x2, RZ ;  /* 0x0000000219044810 */ /* 0x000fe20007ffe0ff */
[----:B-1----:R-:W-:Y:S01]  /*0a30*/  FADD R2, R9, -R2 ;  /* 0x8000000209027221 */ /* 0x002fe20000000000 */
[----:B------:R-:W-:-:S03]  /*0a40*/  FADD R3, R6, -R3 ;  /* 0x8000000306037221 */ /* 0x000fc60000000000 */
[C---:B------:R-:W-:Y:S02]  /*0a50*/  FFMA R21, -R2.reuse, R21, R15 ;  /* 0x0000001502157223 */ /* 0x040fe4000000010f */
[----:B------:R0:W1:Y:S01]  /*0a60*/  LDC.64 R14, c[0x3][R23+0x40] ;  /* 0x00c01000170e7b82 */ /* 0x0000620000000a00 */
[----:B--2---:R-:W-:Y:S01]  /*0a70*/  FFMA R12, -R2, R12, R17 ;  /* 0x0000000c020c7223 */ /* 0x004fe20000000111 */
[----:B------:R-:W-:-:S03]  /*0a80*/  FFMA R20, -R18, R13, RZ ;  /* 0x0000000d12147223 */ /* 0x000fc600000001ff */
[----:B------:R-:W-:Y:S01]  /*0a90*/  FMUL R13, R19, R12 ;  /* 0x0000000c130d7220 */ /* 0x000fe20000400000 */
[----:B0-----:R-:W-:-:S03]  /*0aa0*/  IADD3 R23, PT, PT, R23, 0x90, RZ ;  /* 0x0000009017177810 */ /* 0x001fc60007ffe0ff */
[----:B------:R-:W-:Y:S01]  /*0ab0*/  FFMA R18, R18, R21, R13 ;  /* 0x0000001512127223 */ /* 0x000fe2000000000d */
[----:B-1----:R-:W-:-:S04]  /*0ac0*/  FFMA R19, -R19, R14, R20 ;  /* 0x0000000e13137223 */ /* 0x002fc80000000114 */
[----:B------:R-:W-:-:S04]  /*0ad0*/  FFMA R15, -R2, R15, R19 ;  /* 0x0000000f020f7223 */ /* 0x000fc80000000113 */
[----:B------:R-:W-:-:S04]  /*0ae0*/  FFMA R2, R2, R15, R18 ;  /* 0x0000000f02027223 */ /* 0x000fc80000000012 */
[----:B------:R-:W-:-:S05]  /*0af0*/  FFMA R3, RZ, R3, R2 ;  /* 0x00000003ff037223 */ /* 0x000fca0000000002 */
[----:B------:R-:W-:-:S04]  /*0b00*/  FSETP.GT.AND P1, PT, R3, R10, PT ;  /* 0x0000000a0300720b */ /* 0x000fc80003f24000 */
[----:B------:R-:W-:-:S09]  /*0b10*/  FSEL R10, R3, R10, P1 ;  /* 0x0000000a030a7208 */ /* 0x000fd20000800000 */
[C---:B------:R-:W-:Y:S02]  /*0b20*/  @P1 IADD3 R4, PT, PT, R25.reuse, 0x3, RZ ;  /* 0x0000000319041810 */ /* 0x040fe40007ffe0ff */
[----:B------:R-:W-:-:S04]  /*0b30*/  IADD3 R25, PT, PT, R25, 0x4, RZ ;  /* 0x0000000419197810 */ /* 0x000fc80007ffe0ff */
[----:B------:R-:W-:-:S13]  /*0b40*/  ISETP.NE.AND P2, PT, R25, UR6, PT ;  /* 0x0000000619007c0c */ /* 0x000fda000bf45270 */
[----:B------:R-:W-:Y:S05]  /*0b50*/  @P2 BRA `(.L_x_8) ;  /* 0xfffffff800442947 */ /* 0x000fea000383ffff */
[----:B------:R-:W-:-:S07]  /*0b60*/  MOV R23, UR6 ;  /* 0x0000000600177c02 */ /* 0x000fce0008000f00 */
.L_x_7:
[----:B------:R-:W-:-:S13]  /*0b70*/  LOP3.LUT P1, R2, R22, 0x3, RZ, 0xc0, !PT ;  /* 0x0000000316027812 */ /* 0x000fda000782c0ff */
[----:B------:R-:W-:Y:S05]  /*0b80*/  @!P1 BRA `(.L_x_9) ;  /* 0x0000000400749947 */ /* 0x000fea0003800000 */
[----:B------:R-:W-:Y:S02]  /*0b90*/  ISETP.NE.AND P1, PT, R2, 0x1, PT ;  /* 0x000000010200780c */ /* 0x000fe40003f25270 */
[----:B------:R-:W-:-:S04]  /*0ba0*/  LOP3.LUT R22, R22, 0x1, RZ, 0xc0, !PT ;  /* 0x0000000116167812 */ /* 0x000fc800078ec0ff */
[----:B------:R-:W-:-:S07]  /*0bb0*/  ISETP.NE.U32.AND P3, PT, R22, 0x1, PT ;  /* 0x000000011600780c */ /* 0x000fce0003f65070 */
[----:B------:R-:W-:Y:S06]  /*0bc0*/  @!P1 BRA `(.L_x_10) ;  /* 0x0000000000e89947 */ /* 0x000fec0003800000 */
[----:B------:R-:W-:Y:S01]  /*0bd0*/  HFMA2 R22, -RZ, RZ, 0, 3.147125244140625e-05 ;  /* 0x00000210ff167431 */ /* 0x000fe200000001ff */
[----:B------:R-:W-:Y:S02]  /*0be0*/  UMOV UR7, 0x10 ;  /* 0x0000001000077882 */ /* 0x000fe40000000000 */
[----:B------:R-:W-:-:S04]  /*0bf0*/  LEA R24, R23, UR7, 0x4 ;  /* 0x0000000717187c11 */ /* 0x000fc8000f8e20ff */
[----:B------:R-:W0:Y:S01]  /*0c00*/  LDC.64 R14, c[0x3][R24] ;  /* 0x00c00000180e7b82 */ /* 0x000e220000000a00 */
[----:B------:R-:W-:-:S07]  /*0c10*/  IMAD R22, R23, 0x24, R22 ;  /* 0x0000002417167824 */ /* 0x000fce00078e0216 */
[----:B------:R-:W1:Y:S08]  /*0c20*/  LDC.64 R16, c[0x3][R22] ;  /* 0x00c0000016107b82 */ /* 0x000e700000000a00 */
[----:B------:R-:W2:Y:S08]  /*0c30*/  LDC.64 R18, c[0x3][R22+0x8] ;  /* 0x00c0020016127b82 */ /* 0x000eb00000000a00 */
[----:B------:R-:W3:Y:S01]  /*0c40*/  LDC.64 R12, c[0x3][R24+0x8] ;  /* 0x00c00200180c7b82 */ /* 0x000ee20000000a00 */
[----:B0-----:R-:W-:Y:S01]  /*0c50*/  FADD R25, R7, -R14 ;  /* 0x8000000e07197221 */ /* 0x001fe20000000000 */
[----:B------:R-:W-:-:S06]  /*0c60*/  FADD R28, R8, -R15 ;  /* 0x8000000f081c7221 */ /* 0x000fcc0000000000 */
[----:B------:R-:W0:Y:S01]  /*0c70*/  LDC.64 R20, c[0x3][R22+0x10] ;  /* 0x00c0040016147b82 */ /* 0x000e220000000a00 */
[----:B-1----:R-:W-:-:S04]  /*0c80*/  FFMA R15, -R25, R16, RZ ;  /* 0x00000010190f7223 */ /* 0x002fc800000001ff */
[----:B------:R-:W-:-:S03]  /*0c90*/  FFMA R14, -R28, R17, R15 ;  /* 0x000000111c0e7223 */ /* 0x000fc6000000010f */
[----:B------:R-:W1:Y:S01]  /*0ca0*/  LDC.64 R2, c[0x3][R22+0x18] ;  /* 0x00c0060016027b82 */ /* 0x000e620000000a00 */
[----:B--2---:R-:W-:Y:S01]  /*0cb0*/  FFMA R15, -R25, R19, RZ ;  /* 0x00000013190f7223 */ /* 0x004fe200000001ff */
[----:B---3--:R-:W-:Y:S01]  /*0cc0*/  FADD R19, R9, -R12 ;  /* 0x8000000c09137221 */ /* 0x008fe20000000000 */
[----:B------:R-:W-:-:S03]  /*0cd0*/  FADD R13, R6, -R13 ;  /* 0x8000000d060d7221 */ /* 0x000fc60000000000 */
[C---:B------:R-:W-:Y:S01]  /*0ce0*/  FFMA R18, -R19.reuse, R18, R14 ;  /* 0x0000001213127223 */ /* 0x040fe2000000010e */
[----:B0-----:R-:W-:Y:S02]  /*0cf0*/  FFMA R20, -R28, R20, R15 ;  /* 0x000000141c147223 */ /* 0x001fe4000000010f */
[----:B------:R-:W0:Y:S02]  /*0d00*/  LDC.64 R14, c[0x3][R22+0x20] ;  /* 0x00c00800160e7b82 */ /* 0x000e240000000a00 */
[----:B------:R-:W-:Y:S01]  /*0d10*/  FFMA R21, -R19, R21, R20 ;  /* 0x0000001513157223 */ /* 0x000fe20000000114 */
[----:B-1----:R-:W-:-:S04]  /*0d20*/  FFMA R17, -R25, R2, RZ ;  /* 0x0000000219117223 */ /* 0x002fc800000001ff */
[C---:B------:R-:W-:Y:S01]  /*0d30*/  FFMA R2, -R28.reuse, R3, R17 ;  /* 0x000000031c027223 */ /* 0x040fe20000000111 */
[----:B------:R-:W-:Y:S01]  /*0d40*/  FMUL R28, R28, R21 ;  /* 0x000000151c1c7220 */ /* 0x000fe20000400000 */
[----:B------:R-:W1:Y:S03]  /*0d50*/  LDC.64 R16, c[0x3][R24+0x10] ;  /* 0x00c0040018107b82 */ /* 0x000e660000000a00 */
[----:B------:R-:W-:-:S05]  /*0d60*/  FFMA R25, R25, R18, R28 ;  /* 0x0000001219197223 */ /* 0x000fca000000001c */
[----:B------:R-:W2:Y:S01]  /*0d70*/  LDC.64 R20, c[0x3][R22+0x30] ;  /* 0x00c00c0016147b82 */ /* 0x000ea20000000a00 */
[----:B0-----:R-:W-:-:S07]  /*0d80*/  FFMA R14, -R19, R14, R2 ;  /* 0x0000000e130e7223 */ /* 0x001fce0000000102 */
[----:B------:R-:W0:Y:S01]  /*0d90*/  LDC.64 R2, c[0x3][R24+0x18] ;  /* 0x00c0060018027b82 */ /* 0x000e220000000a00 */
[----:B------:R-:W-:-:S04]  /*0da0*/  FFMA R14, R19, R14, R25 ;  /* 0x0000000e130e7223 */ /* 0x000fc80000000019 */
[----:B------:R-:W-:Y:S01]  /*0db0*/  FFMA R13, RZ, R13, R14 ;  /* 0x0000000dff0d7223 */ /* 0x000fe2000000000e */
[----:B-1----:R-:W-:Y:S01]  /*0dc0*/  FADD R12, R7, -R16 ;  /* 0x80000010070c7221 */ /* 0x002fe20000000000 */
[----:B------:R-:W-:Y:S01]  /*0dd0*/  FADD R25, R8, -R17 ;  /* 0x8000001108197221 */ /* 0x000fe20000000000 */
[----:B------:R-:W1:Y:S02]  /*0de0*/  LDC.64 R18, c[0x3][R22+0x28] ;  /* 0x00c00a0016127b82 */ /* 0x000e640000000a00 */
[----:B------:R-:W-:Y:S01]  /*0df0*/  FSETP.GT.AND P1, PT, R13, R10, PT ;  /* 0x0000000a0d00720b */ /* 0x000fe20003f24000 */
[----:B------:R-:W-:-:S03]  /*0e00*/  FFMA R28, -R12, R15, RZ ;  /* 0x0000000f0c1c7223 */ /* 0x000fc600000001ff */
[----:B------:R-:W-:Y:S01]  /*0e10*/  FSEL R10, R13, R10, P1 ;  /* 0x0000000a0d0a7208 */ /* 0x000fe20000800000 */
[----:B--2---:R-:W-:Y:S01]  /*0e20*/  FFMA R20, -R12, R20, RZ ;  /* 0x000000140c147223 */ /* 0x004fe200000001ff */
[----:B------:R-:W-:Y:S01]  /*0e30*/  SEL R4, R23, R4, P1 ;  /* 0x0000000417047207 */ /* 0x000fe20000800000 */
[----:B------:R-:W2:Y:S02]  /*0e40*/  LDC.64 R16, c[0x3][R22+0x38] ;  /* 0x00c00e0016107b82 */ /* 0x000ea40000000a00 */
[----:B------:R-:W-:Y:S01]  /*0e50*/  FFMA R29, -R25, R21, R20 ;  /* 0x00000015191d7223 */ /* 0x000fe20000000114 */
[----:B0-----:R-:W-:Y:S01]  /*0e60*/  FADD R2, R9, -R2 ;  /* 0x8000000209027221 */ /* 0x001fe20000000000 */
[----:B------:R-:W-:-:S04]  /*0e70*/  FADD R3, R6, -R3 ;  /* 0x8000000306037221 */ /* 0x000fc80000000000 */
[----:B------:R-:W0:Y:S01]  /*0e80*/  LDC.64 R20, c[0x3][R22+0x40] ;  /* 0x00c0100016147b82 */ /* 0x000e220000000a00 */
[----:B-1----:R-:W-:-:S04]  /*0e90*/  FFMA R18, -R25, R18, R28 ;  /* 0x0000001219127223 */ /* 0x002fc8000000011c */
[C---:B------:R-:W-:Y:S01]  /*0ea0*/  FFMA R19, -R2.reuse, R19, R18 ;  /* 0x0000001302137223 */ /* 0x040fe20000000112 */
[----:B--2---:R-:W-:Y:S01]  /*0eb0*/  FFMA R16, -R2, R16, R29 ;  /* 0x0000001002107223 */ /* 0x004fe2000000011d */
[----:B------:R-:W-:-:S03]  /*0ec0*/  FFMA R24, -R12, R17, RZ ;  /* 0x000000110c187223 */ /* 0x000fc600000001ff */
[C---:B------:R-:W-:Y:S01]  /*0ed0*/  FMUL R15, R25.reuse, R16 ;  /* 0x00000010190f7220 */ /* 0x040fe20000400000 */
[----:B0-----:R-:W-:-:S03]  /*0ee0*/  FFMA R25, -R25, R20, R24 ;  /* 0x0000001419197223 */ /* 0x001fc60000000118 */
[----:B------:R-:W-:Y:S01]  /*0ef0*/  FFMA R12, R12, R19, R15 ;  /* 0x000000130c0c7223 */ /* 0x000fe2000000000f */
[----:B------:R-:W-:-:S04]  /*0f00*/  FFMA R21, -R2, R21, R25 ;  /* 0x0000001502157223 */ /* 0x000fc80000000119 */
[----:B------:R-:W-:-:S04]  /*0f10*/  FFMA R2, R2, R21, R12 ;  /* 0x0000001502027223 */ /* 0x000fc8000000000c */
[----:B------:R-:W-:-:S05]  /*0f20*/  FFMA R3, RZ, R3, R2 ;  /* 0x00000003ff037223 */ /* 0x000fca0000000002 */
[----:B------:R-:W-:-:S04]  /*0f30*/  FSETP.GT.AND P2, PT, R3, R10, PT ;  /* 0x0000000a0300720b */ /* 0x000fc80003f44000 */
[----:B------:R-:W-:-:S09]  /*0f40*/  FSEL R10, R3, R10, P2 ;  /* 0x0000000a030a7208 */ /* 0x000fd20001000000 */
[C---:B------:R-:W-:Y:S02]  /*0f50*/  @P2 IADD3 R4, PT, PT, R23.reuse, 0x1, RZ ;  /* 0x0000000117042810 */ /* 0x040fe40007ffe0ff */
[----:B------:R-:W-:-:S07]  /*0f60*/  IADD3 R23, PT, PT, R23, 0x2, RZ ;  /* 0x0000000217177810 */ /* 0x000fce0007ffe0ff */
.L_x_10:
[----:B------:R-:W-:Y:S05]  /*0f70*/  @P3 BRA `(.L_x_9) ;  /* 0x0000000000783947 */ /* 0x000fea0003800000 */
        /* <DEDUP_REMOVED lines=13> */
[----:B--2---:R-:W-:-:S04]  /*1050*/  FFMA R2, -R7, R2, RZ ;  /* 0x0000000207027223 */ /* 0x004fc800000001ff */
[----:B------:R-:W-:-:S03]  /*1060*/  FFMA R3, -R8, R3, R2 ;  /* 0x0000000308037223 */ /* 0x000fc60000000102 */
[----:B------:R-:W2:Y:S01]  /*1070*/  LDC R22, c[0x3][R25+0x20] ;  /* 0x00c0080019167b82 */ /* 0x000ea20000000800 */
[----:B---3--:R-:W-:Y:S01]  /*1080*/  FADD R9, R9, -R16 ;  /* 0x8000001009097221 */ /* 0x008fe20000000000 */
[----:B------:R-:W-:-:S03]  /*1090*/  FADD R17, R6, -R17 ;  /* 0x8000001106117221 */ /* 0x000fc60000000000 */
[----:B------:R-:W-:Y:S01]  /*10a0*/  FFMA R14, -R9, R14, R3 ;  /* 0x0000000e090e7223 */ /* 0x000fe20000000103 */
[----:B0-----:R-:W-:-:S04]  /*10b0*/  FFMA R18, -R8, R18, R15 ;  /* 0x0000001208127223 */ /* 0x001fc8000000010f */
[----:B------:R-:W-:Y:S01]  /*10c0*/  FFMA R19, -R9, R19, R18 ;  /* 0x0000001309137223 */ /* 0x000fe20000000112 */
[----:B-1----:R-:W-:-:S04]  /*10d0*/  FFMA R13, -R7, R20, RZ ;  /* 0x00000014070d7223 */ /* 0x002fc800000001ff */
[C---:B------:R-:W-:Y:S01]  /*10e0*/  FFMA R13, -R8.reuse, R21, R13 ;  /* 0x00000015080d7223 */ /* 0x040fe2000000010d */
[----:B------:R-:W-:-:S03]  /*10f0*/  FMUL R8, R8, R19 ;  /* 0x0000001308087220 */ /* 0x000fc60000400000 */
[----:B--2---:R-:W-:Y:S01]  /*1100*/  FFMA R2, -R9, R22, R13 ;  /* 0x0000001609027223 */ /* 0x004fe2000000010d */
[----:B------:R-:W-:-:S04]  /*1110*/  FFMA R7, R7, R14, R8 ;  /* 0x0000000e07077223 */ /* 0x000fc80000000008 */
[----:B------:R-:W-:-:S04]  /*1120*/  FFMA R2, R9, R2, R7 ;  /* 0x0000000209027223 */ /* 0x000fc80000000007 */
[----:B------:R-:W-:-:S05]  /*1130*/  FFMA R17, RZ, R17, R2 ;  /* 0x00000011ff117223 */ /* 0x000fca0000000002 */
[----:B------:R-:W-:-:S04]  /*1140*/  FSETP.GT.AND P1, PT, R17, R10, PT ;  /* 0x0000000a1100720b */ /* 0x000fc80003f24000 */
[----:B------:R-:W-:-:S09]  /*1150*/  SEL R4, R23, R4, P1 ;  /* 0x0000000417047207 */ /* 0x000fd20000800000 */
.L_x_9:
[----:B------:R0:W-:Y:S01]  /*1160*/  STG.E.U8 desc[UR8][R26.64+0x3], R4 ;  /* 0x000003041a007986 */ /* 0x0001e2000c101108 */
[----:B------:R-:W-:Y:S05]  /*1170*/  @!P0 BRA `(.L_x_11) ;  /* 0xfffffff000548947 */ /* 0x000fea000383ffff */
.L_x_6:
[----:B------:R-:W-:Y:S05]  /*1180*/  BSYNC.RECONVERGENT B0 ;  /* 0x0000000000007941 */ /* 0x000fea0003800200 */
.L_x_5:
[----:B------:R-:W1:Y:S01]  /*1190*/  LDCU UR7, c[0x0][0x38c] ;  /* 0x00007180ff0777ac */ /* 0x000e620008000800 */
[----:B------:R-:W-:-:S04]  /*11a0*/  IADD3 R0, PT, PT, R0, UR5, RZ ;  /* 0x0000000500007c10 */ /* 0x000fc8000fffe0ff */
[----:B-1----:R-:W-:-:S13]  /*11b0*/  ISETP.GE.AND P0, PT, R0, UR7, PT ;  /* 0x0000000700007c0c */ /* 0x002fda000bf06270 */
[----:B------:R-:W-:Y:S05]  /*11c0*/  @!P0 BRA `(.L_x_12) ;  /* 0xfffffff0002c8947 */ /* 0x000fea000383ffff */
[----:B------:R-:W-:Y:S05]  /*11d0*/  EXIT ;  /* 0x000000000000794d */ /* 0x000fea0003800000 */
.L_x_13:
[----:B------:R-:W-:-:S00]  /*11e0*/  BRA `(.L_x_13) ;  /* 0xfffffffc00fc7947 */ /* 0x000fc0000383ffff */
[----:B------:R-:W-:-:S00]  /*11f0*/  NOP ;  /* 0x0000000000007918 */ /* 0x000fc00000000000 */
        /* <DEDUP_REMOVED lines=8> */
.L_x_14:


//--------------------- .nv.shared.reserved.0     --------------------------
	.section	.nv.shared.reserved.0,"aw",@nobits
	.weak		__nv_reservedSMEM_offset_0_alias
	.size		__nv_reservedSMEM_offset_0_alias, 0, 64
	.other		__nv_reservedSMEM_offset_0_alias,@"STO_CUDA_RESERVED_SHARED STV_DEFAULT"
__nv_reservedSMEM_offset_0_alias:
	.zero		0
	.zero		64


//--------------------- .nv.constant0._Z6kernelP6uchar4ii --------------------------
	.section	.nv.constant0._Z6kernelP6uchar4ii,"a",@progbits
	.sectionflags	@""
	.align	4
.nv.constant0._Z6kernelP6uchar4ii:
	.zero		912


//--------------------- SYMBOLS --------------------------

	.type		.nv.reservedSmem.offset0,@object
	.size		.nv.reservedSmem.offset0,0x4
